//
// Generated by NVIDIA NVVM Compiler
//
// Compiler Build ID: CL-36424714
// Cuda compilation tools, release 13.0, V13.0.88
// Based on NVVM 20.0.0
//

.version 9.0
.target sm_100
.address_size 64

	// .globl	_Z27tops_f16_sm70tc_cuda_kernelv
.global .align 1 .b8 _ZN34_INTERNAL_6abaab38_4_k_cu_cdc07fb44cuda3std3__45__cpo5beginE[1];
.global .align 1 .b8 _ZN34_INTERNAL_6abaab38_4_k_cu_cdc07fb44cuda3std3__45__cpo3endE[1];
.global .align 1 .b8 _ZN34_INTERNAL_6abaab38_4_k_cu_cdc07fb44cuda3std3__45__cpo6cbeginE[1];
.global .align 1 .b8 _ZN34_INTERNAL_6abaab38_4_k_cu_cdc07fb44cuda3std3__45__cpo4cendE[1];
.global .align 1 .b8 _ZN34_INTERNAL_6abaab38_4_k_cu_cdc07fb44cuda3std3__45__cpo6rbeginE[1];
.global .align 1 .b8 _ZN34_INTERNAL_6abaab38_4_k_cu_cdc07fb44cuda3std3__45__cpo4rendE[1];
.global .align 1 .b8 _ZN34_INTERNAL_6abaab38_4_k_cu_cdc07fb44cuda3std3__45__cpo7crbeginE[1];
.global .align 1 .b8 _ZN34_INTERNAL_6abaab38_4_k_cu_cdc07fb44cuda3std3__45__cpo5crendE[1];
.global .align 1 .b8 _ZN34_INTERNAL_6abaab38_4_k_cu_cdc07fb44cuda3std3__436_GLOBAL__N__6abaab38_4_k_cu_cdc07fb46ignoreE[1];
.global .align 1 .b8 _ZN34_INTERNAL_6abaab38_4_k_cu_cdc07fb44cuda3std3__419piecewise_constructE[1];
.global .align 1 .b8 _ZN34_INTERNAL_6abaab38_4_k_cu_cdc07fb44cuda3std3__48in_placeE[1];
.global .align 1 .b8 _ZN34_INTERNAL_6abaab38_4_k_cu_cdc07fb44cuda3std3__420unreachable_sentinelE[1];
.global .align 1 .b8 _ZN34_INTERNAL_6abaab38_4_k_cu_cdc07fb44cuda3std3__47nulloptE[1];
.global .align 1 .b8 _ZN34_INTERNAL_6abaab38_4_k_cu_cdc07fb44cuda3std3__48unexpectE[1];
.global .align 1 .b8 _ZN34_INTERNAL_6abaab38_4_k_cu_cdc07fb44cuda3std6ranges3__45__cpo4swapE[1];
.global .align 1 .b8 _ZN34_INTERNAL_6abaab38_4_k_cu_cdc07fb44cuda3std6ranges3__45__cpo9iter_moveE[1];
.global .align 1 .b8 _ZN34_INTERNAL_6abaab38_4_k_cu_cdc07fb44cuda3std6ranges3__45__cpo5beginE[1];
.global .align 1 .b8 _ZN34_INTERNAL_6abaab38_4_k_cu_cdc07fb44cuda3std6ranges3__45__cpo3endE[1];
.global .align 1 .b8 _ZN34_INTERNAL_6abaab38_4_k_cu_cdc07fb44cuda3std6ranges3__45__cpo6cbeginE[1];
.global .align 1 .b8 _ZN34_INTERNAL_6abaab38_4_k_cu_cdc07fb44cuda3std6ranges3__45__cpo4cendE[1];
.global .align 1 .b8 _ZN34_INTERNAL_6abaab38_4_k_cu_cdc07fb44cuda3std6ranges3__45__cpo7advanceE[1];
.global .align 1 .b8 _ZN34_INTERNAL_6abaab38_4_k_cu_cdc07fb44cuda3std6ranges3__45__cpo9iter_swapE[1];
.global .align 1 .b8 _ZN34_INTERNAL_6abaab38_4_k_cu_cdc07fb44cuda3std6ranges3__45__cpo4nextE[1];
.global .align 1 .b8 _ZN34_INTERNAL_6abaab38_4_k_cu_cdc07fb44cuda3std6ranges3__45__cpo4prevE[1];
.global .align 1 .b8 _ZN34_INTERNAL_6abaab38_4_k_cu_cdc07fb44cuda3std6ranges3__45__cpo4dataE[1];
.global .align 1 .b8 _ZN34_INTERNAL_6abaab38_4_k_cu_cdc07fb44cuda3std6ranges3__45__cpo5cdataE[1];
.global .align 1 .b8 _ZN34_INTERNAL_6abaab38_4_k_cu_cdc07fb44cuda3std6ranges3__45__cpo4sizeE[1];
.global .align 1 .b8 _ZN34_INTERNAL_6abaab38_4_k_cu_cdc07fb44cuda3std6ranges3__45__cpo5ssizeE[1];
.global .align 1 .b8 _ZN34_INTERNAL_6abaab38_4_k_cu_cdc07fb44cuda3std6ranges3__45__cpo8distanceE[1];
.global .align 1 .b8 _ZN34_INTERNAL_6abaab38_4_k_cu_cdc07fb46thrust24THRUST_300001_SM_1000_NS6system6detail10sequential3seqE[1];
.global .align 1 .b8 _ZN34_INTERNAL_6abaab38_4_k_cu_cdc07fb46thrust24THRUST_300001_SM_1000_NS12placeholders2_1E[1];
.global .align 1 .b8 _ZN34_INTERNAL_6abaab38_4_k_cu_cdc07fb46thrust24THRUST_300001_SM_1000_NS12placeholders2_2E[1];
.global .align 1 .b8 _ZN34_INTERNAL_6abaab38_4_k_cu_cdc07fb46thrust24THRUST_300001_SM_1000_NS12placeholders2_3E[1];
.global .align 1 .b8 _ZN34_INTERNAL_6abaab38_4_k_cu_cdc07fb46thrust24THRUST_300001_SM_1000_NS12placeholders2_4E[1];
.global .align 1 .b8 _ZN34_INTERNAL_6abaab38_4_k_cu_cdc07fb46thrust24THRUST_300001_SM_1000_NS12placeholders2_5E[1];
.global .align 1 .b8 _ZN34_INTERNAL_6abaab38_4_k_cu_cdc07fb46thrust24THRUST_300001_SM_1000_NS12placeholders2_6E[1];
.global .align 1 .b8 _ZN34_INTERNAL_6abaab38_4_k_cu_cdc07fb46thrust24THRUST_300001_SM_1000_NS12placeholders2_7E[1];
.global .align 1 .b8 _ZN34_INTERNAL_6abaab38_4_k_cu_cdc07fb46thrust24THRUST_300001_SM_1000_NS12placeholders2_8E[1];
.global .align 1 .b8 _ZN34_INTERNAL_6abaab38_4_k_cu_cdc07fb46thrust24THRUST_300001_SM_1000_NS12placeholders2_9E[1];
.global .align 1 .b8 _ZN34_INTERNAL_6abaab38_4_k_cu_cdc07fb46thrust24THRUST_300001_SM_1000_NS12placeholders3_10E[1];

.visible .entry _Z27tops_f16_sm70tc_cuda_kernelv()
{
	.reg .b32 	%r<17>;
	.reg .b32 	%f<17>;

	wmma.mma.sync.aligned.row.col.m16n16k16.f32.f32 {%f1, %f2, %f3, %f4, %f5, %f6, %f7, %f8}, {%r1, %r2, %r3, %r4, %r5, %r6, %r7, %r8}, {%r9, %r10, %r11, %r12, %r13, %r14, %r15, %r16}, {%f9, %f10, %f11, %f12, %f13, %f14, %f15, %f16};
	ret;

}
	// .globl	_ZN3cub18CUB_300001_SM_10006detail11EmptyKernelIvEEvv
.visible .entry _ZN3cub18CUB_300001_SM_10006detail11EmptyKernelIvEEvv()
{


	ret;

}


// ===== COMPILED SASS (sm_100) =====

	.target	sm_100

	.elftype	@"ET_EXEC"


//--------------------- .note.nv.tkinfo           --------------------------
	.section	.note.nv.tkinfo,"",@"SHT_NOTE"
	.sectionflags	@"SHF_NOTE_NV_TKINFO"
	.tkinfo
        /*0018*/ 	.word	0x00000002
        /*0030*/ 	.string	""
        /*0030*/ 	.string	"ptxas"
        /*0030*/ 	.string	"Cuda compilation tools, release 13.0, V13.0.88"
        /*0030*/ 	.string	"Build cuda_13.0.r13.0/compiler.36424714_0"
        /*0030*/ 	.string	"-arch sm_100 -m 64 "



//--------------------- .note.nv.cuinfo           --------------------------
	.section	.note.nv.cuinfo,"",@"SHT_NOTE"
	.sectionflags	@"SHF_NOTE_NV_CUINFO"
        /*0018*/ 	.short	0x0002
        /*001a*/ 	.short	0x0064
        /*001c*/ 	.short	0x0082
	.zero		2


//--------------------- .nv.info                  --------------------------
	.section	.nv.info,"",@"SHT_CUDA_INFO"
	.align	4


	//----- nvinfo : EIATTR_REGCOUNT
	.align		4
        /*0000*/ 	.byte	0x04, 0x2f
        /*0002*/ 	.short	(.L_41 - .L_40)
	.align		4
.L_40:
        /*0004*/ 	.word	index@(_Z27tops_f16_sm70tc_cuda_kernelv)
        /*0008*/ 	.word	0x00000004


	//----- nvinfo : EIATTR_FRAME_SIZE
	.align		4
.L_41:
        /*000c*/ 	.byte	0x04, 0x11
        /*000e*/ 	.short	(.L_43 - .L_42)
	.align		4
.L_42:
        /*0010*/ 	.word	index@(_Z27tops_f16_sm70tc_cuda_kernelv)
        /*0014*/ 	.word	0x00000000


	//----- nvinfo : EIATTR_REGCOUNT
	.align		4
.L_43:
        /*0018*/ 	.byte	0x04, 0x2f
        /*001a*/ 	.short	(.L_45 - .L_44)
	.align		4
.L_44:
        /*001c*/ 	.word	index@(_ZN3cub18CUB_300001_SM_10006detail11EmptyKernelIvEEvv)
        /*0020*/ 	.word	0x00000004


	//----- nvinfo : EIATTR_FRAME_SIZE
	.align		4
.L_45:
        /*0024*/ 	.byte	0x04, 0x11
        /*0026*/ 	.short	(.L_47 - .L_46)
	.align		4
.L_46:
        /*0028*/ 	.word	index@(_ZN3cub18CUB_300001_SM_10006detail11EmptyKernelIvEEvv)
        /*002c*/ 	.word	0x00000000


	//----- nvinfo : EIATTR_MIN_STACK_SIZE
	.align		4
.L_47:
        /*0030*/ 	.byte	0x04, 0x12
        /*0032*/ 	.short	(.L_49 - .L_48)
	.align		4
.L_48:
        /*0034*/ 	.word	index@(_ZN3cub18CUB_300001_SM_10006detail11EmptyKernelIvEEvv)
        /*0038*/ 	.word	0x00000000


	//----- nvinfo : EIATTR_MIN_STACK_SIZE
	.align		4
.L_49:
        /*003c*/ 	.byte	0x04, 0x12
        /*003e*/ 	.short	(.L_51 - .L_50)
	.align		4
.L_50:
        /*0040*/ 	.word	index@(_Z27tops_f16_sm70tc_cuda_kernelv)
        /*0044*/ 	.word	0x00000000
.L_51:


//--------------------- .nv.compat                --------------------------
	.section	.nv.compat,"",@"SHT_CUDA_COMPAT_INFO"
	.align	4
        /*0000*/ 	.byte	0x02, 0x09, 0x00, 0x00, 0x02, 0x02, 0x01, 0x00, 0x02, 0x05, 0x05, 0x00, 0x03, 0x07, 0x01, 0x01
        /*0010*/ 	.byte	0x02, 0x03, 0x00, 0x00, 0x02, 0x06, 0x01, 0x00, 0x04, 0x0b, 0x08, 0x00, 0x09, 0x00, 0x00, 0x00
        /*0020*/ 	.byte	0x00, 0x00, 0x00, 0x00


//--------------------- .nv.info._ZN3cub18CUB_300001_SM_10006detail11EmptyKernelIvEEvv --------------------------
	.section	.nv.info._ZN3cub18CUB_300001_SM_10006detail11EmptyKernelIvEEvv,"",@"SHT_CUDA_INFO"
	.sectionflags	@""
	.align	4


	//----- nvinfo : EIATTR_CUDA_API_VERSION
	.align		4
        /*0000*/ 	.byte	0x04, 0x37
        /*0002*/ 	.short	(.L_53 - .L_52)
.L_52:
        /*0004*/ 	.word	0x00000082


	//----- nvinfo : EIATTR_SPARSE_MMA_MASK
	.align		4
.L_53:
        /*0008*/ 	.byte	0x03, 0x50
        /*000a*/ 	.short	0x0000


	//----- nvinfo : EIATTR_MAXREG_COUNT
	.align		4
        /*000c*/ 	.byte	0x03, 0x1b
        /*000e*/ 	.short	0x00ff


	//----- nvinfo : EIATTR_MERCURY_ISA_VERSION
	.align		4
        /*0010*/ 	.byte	0x03, 0x5f
        /*0012*/ 	.short	0x0101


	//----- nvinfo : EIATTR_VRC_CTA_INIT_COUNT
	.align		4
        /*0014*/ 	.byte	0x02, 0x4a
	.zero		1
	.zero		1


	//----- nvinfo : EIATTR_EXIT_INSTR_OFFSETS
	.align		4
        /*0018*/ 	.byte	0x04, 0x1c
        /*001a*/ 	.short	(.L_55 - .L_54)


	//   ....[0]....
.L_54:
        /*001c*/ 	.word	0x00000010


	//----- nvinfo : EIATTR_SW_WAR
	.align		4
.L_55:
        /*0020*/ 	.byte	0x04, 0x36
        /*0022*/ 	.short	(.L_57 - .L_56)
.L_56:
        /*0024*/ 	.word	0x00000008
.L_57:


//--------------------- .nv.info._Z27tops_f16_sm70tc_cuda_kernelv --------------------------
	.section	.nv.info._Z27tops_f16_sm70tc_cuda_kernelv,"",@"SHT_CUDA_INFO"
	.sectionflags	@""
	.align	4


	//----- nvinfo : EIATTR_CUDA_API_VERSION
	.align		4
        /*0000*/ 	.byte	0x04, 0x37
        /*0002*/ 	.short	(.L_59 - .L_58)
.L_58:
        /*0004*/ 	.word	0x00000082


	//----- nvinfo : EIATTR_SPARSE_MMA_MASK
	.align		4
.L_59:
        /*0008*/ 	.byte	0x03, 0x50
        /*000a*/ 	.short	0x0000


	//----- nvinfo : EIATTR_WMMA_USED
	.align		4
        /*000c*/ 	.byte	0x01, 0x2b
	.zero		2


	//----- nvinfo : EIATTR_MAXREG_COUNT
	.align		4
        /*0010*/ 	.byte	0x03, 0x1b
        /*0012*/ 	.short	0x00ff


	//----- nvinfo : EIATTR_MERCURY_ISA_VERSION
	.align		4
        /*0014*/ 	.byte	0x03, 0x5f
        /*0016*/ 	.short	0x0101


	//----- nvinfo : EIATTR_VRC_CTA_INIT_COUNT
	.align		4
        /*0018*/ 	.byte	0x02, 0x4a
	.zero		1
	.zero		1


	//----- nvinfo : EIATTR_EXIT_INSTR_OFFSETS
	.align		4
        /*001c*/ 	.byte	0x04, 0x1c
        /*001e*/ 	.short	(.L_61 - .L_60)


	//   ....[0]....
.L_60:
        /*0020*/ 	.word	0x00000010


	//----- nvinfo : EIATTR_SW_WAR
	.align		4
.L_61:
        /*0024*/ 	.byte	0x04, 0x36
        /*0026*/ 	.short	(.L_63 - .L_62)
.L_62:
        /*0028*/ 	.word	0x00000008
.L_63:


//--------------------- .nv.callgraph             --------------------------
	.section	.nv.callgraph,"",@"SHT_CUDA_CALLGRAPH"
	.align	4
	.sectionentsize	8
	.align		4
        /*0000*/ 	.word	0x00000000
	.align		4
        /*0004*/ 	.word	0xffffffff
	.align		4
        /*0008*/ 	.word	0x00000000
	.align		4
        /*000c*/ 	.word	0xfffffffe
	.align		4
        /*0010*/ 	.word	0x00000000
	.align		4
        /*0014*/ 	.word	0xfffffffd
	.align		4
        /*0018*/ 	.word	0x00000000
	.align		4
        /*001c*/ 	.word	0xfffffffc


//--------------------- .nv.constant4             --------------------------
	.section	.nv.constant4,"a",@progbits
	.align	8
	.align		8
.nv.constant4:
        /*0000*/ 	.dword	_ZN34_INTERNAL_6abaab38_4_k_cu_cdc07fb44cuda3std3__45__cpo5beginE
	.align		8
        /*0008*/ 	.dword	_ZN34_INTERNAL_6abaab38_4_k_cu_cdc07fb44cuda3std3__45__cpo3endE
	.align		8
        /*0010*/ 	.dword	_ZN34_INTERNAL_6abaab38_4_k_cu_cdc07fb44cuda3std3__45__cpo6cbeginE
	.align		8
        /*0018*/ 	.dword	_ZN34_INTERNAL_6abaab38_4_k_cu_cdc07fb44cuda3std3__45__cpo4cendE
	.align		8
        /*0020*/ 	.dword	_ZN34_INTERNAL_6abaab38_4_k_cu_cdc07fb44cuda3std3__45__cpo6rbeginE
	.align		8
        /*0028*/ 	.dword	_ZN34_INTERNAL_6abaab38_4_k_cu_cdc07fb44cuda3std3__45__cpo4rendE
	.align		8
        /*0030*/ 	.dword	_ZN34_INTERNAL_6abaab38_4_k_cu_cdc07fb44cuda3std3__45__cpo7crbeginE
	.align		8
        /*0038*/ 	.dword	_ZN34_INTERNAL_6abaab38_4_k_cu_cdc07fb44cuda3std3__45__cpo5crendE
	.align		8
        /*0040*/ 	.dword	_ZN34_INTERNAL_6abaab38_4_k_cu_cdc07fb44cuda3std3__436_GLOBAL__N__6abaab38_4_k_cu_cdc07fb46ignoreE
	.align		8
        /*0048*/ 	.dword	_ZN34_INTERNAL_6abaab38_4_k_cu_cdc07fb44cuda3std3__419piecewise_constructE
	.align		8
        /*0050*/ 	.dword	_ZN34_INTERNAL_6abaab38_4_k_cu_cdc07fb44cuda3std3__48in_placeE
	.align		8
        /*0058*/ 	.dword	_ZN34_INTERNAL_6abaab38_4_k_cu_cdc07fb44cuda3std3__420unreachable_sentinelE
	.align		8
        /*0060*/ 	.dword	_ZN34_INTERNAL_6abaab38_4_k_cu_cdc07fb44cuda3std3__47nulloptE
	.align		8
        /*0068*/ 	.dword	_ZN34_INTERNAL_6abaab38_4_k_cu_cdc07fb44cuda3std3__48unexpectE
	.align		8
        /*0070*/ 	.dword	_ZN34_INTERNAL_6abaab38_4_k_cu_cdc07fb44cuda3std6ranges3__45__cpo4swapE
	.align		8
        /*0078*/ 	.dword	_ZN34_INTERNAL_6abaab38_4_k_cu_cdc07fb44cuda3std6ranges3__45__cpo9iter_moveE
	.align		8
        /*0080*/ 	.dword	_ZN34_INTERNAL_6abaab38_4_k_cu_cdc07fb44cuda3std6ranges3__45__cpo5beginE
	.align		8
        /*0088*/ 	.dword	_ZN34_INTERNAL_6abaab38_4_k_cu_cdc07fb44cuda3std6ranges3__45__cpo3endE
	.align		8
        /*0090*/ 	.dword	_ZN34_INTERNAL_6abaab38_4_k_cu_cdc07fb44cuda3std6ranges3__45__cpo6cbeginE
	.align		8
        /*0098*/ 	.dword	_ZN34_INTERNAL_6abaab38_4_k_cu_cdc07fb44cuda3std6ranges3__45__cpo4cendE
	.align		8
        /*00a0*/ 	.dword	_ZN34_INTERNAL_6abaab38_4_k_cu_cdc07fb44cuda3std6ranges3__45__cpo7advanceE
	.align		8
        /*00a8*/ 	.dword	_ZN34_INTERNAL_6abaab38_4_k_cu_cdc07fb44cuda3std6ranges3__45__cpo9iter_swapE
	.align		8
        /*00b0*/ 	.dword	_ZN34_INTERNAL_6abaab38_4_k_cu_cdc07fb44cuda3std6ranges3__45__cpo4nextE
	.align		8
        /*00b8*/ 	.dword	_ZN34_INTERNAL_6abaab38_4_k_cu_cdc07fb44cuda3std6ranges3__45__cpo4prevE
	.align		8
        /*00c0*/ 	.dword	_ZN34_INTERNAL_6abaab38_4_k_cu_cdc07fb44cuda3std6ranges3__45__cpo4dataE
	.align		8
        /*00c8*/ 	.dword	_ZN34_INTERNAL_6abaab38_4_k_cu_cdc07fb44cuda3std6ranges3__45__cpo5cdataE
	.align		8
        /*00d0*/ 	.dword	_ZN34_INTERNAL_6abaab38_4_k_cu_cdc07fb44cuda3std6ranges3__45__cpo4sizeE
	.align		8
        /*00d8*/ 	.dword	_ZN34_INTERNAL_6abaab38_4_k_cu_cdc07fb44cuda3std6ranges3__45__cpo5ssizeE
	.align		8
        /*00e0*/ 	.dword	_ZN34_INTERNAL_6abaab38_4_k_cu_cdc07fb44cuda3std6ranges3__45__cpo8distanceE
	.align		8
        /*00e8*/ 	.dword	_ZN34_INTERNAL_6abaab38_4_k_cu_cdc07fb46thrust24THRUST_300001_SM_1000_NS6system6detail10sequential3seqE
	.align		8
        /*00f0*/ 	.dword	_ZN34_INTERNAL_6abaab38_4_k_cu_cdc07fb46thrust24THRUST_300001_SM_1000_NS12placeholders2_1E
	.align		8
        /*00f8*/ 	.dword	_ZN34_INTERNAL_6abaab38_4_k_cu_cdc07fb46thrust24THRUST_300001_SM_1000_NS12placeholders2_2E
	.align		8
        /*0100*/ 	.dword	_ZN34_INTERNAL_6abaab38_4_k_cu_cdc07fb46thrust24THRUST_300001_SM_1000_NS12placeholders2_3E
	.align		8
        /*0108*/ 	.dword	_ZN34_INTERNAL_6abaab38_4_k_cu_cdc07fb46thrust24THRUST_300001_SM_1000_NS12placeholders2_4E
	.align		8
        /*0110*/ 	.dword	_ZN34_INTERNAL_6abaab38_4_k_cu_cdc07fb46thrust24THRUST_300001_SM_1000_NS12placeholders2_5E
	.align		8
        /*0118*/ 	.dword	_ZN34_INTERNAL_6abaab38_4_k_cu_cdc07fb46thrust24THRUST_300001_SM_1000_NS12placeholders2_6E
	.align		8
        /*0120*/ 	.dword	_ZN34_INTERNAL_6abaab38_4_k_cu_cdc07fb46thrust24THRUST_300001_SM_1000_NS12placeholders2_7E
	.align		8
        /*0128*/ 	.dword	_ZN34_INTERNAL_6abaab38_4_k_cu_cdc07fb46thrust24THRUST_300001_SM_1000_NS12placeholders2_8E
	.align		8
        /*0130*/ 	.dword	_ZN34_INTERNAL_6abaab38_4_k_cu_cdc07fb46thrust24THRUST_300001_SM_1000_NS12placeholders2_9E
	.align		8
        /*0138*/ 	.dword	_ZN34_INTERNAL_6abaab38_4_k_cu_cdc07fb46thrust24THRUST_300001_SM_1000_NS12placeholders3_10E


//--------------------- .text._ZN3cub18CUB_300001_SM_10006detail11EmptyKernelIvEEvv --------------------------
	.section	.text._ZN3cub18CUB_300001_SM_10006detail11EmptyKernelIvEEvv,"ax",@progbits
	.align	128
        .global         _ZN3cub18CUB_300001_SM_10006detail11EmptyKernelIvEEvv
        .type           _ZN3cub18CUB_300001_SM_10006detail11EmptyKernelIvEEvv,@function
        .size           _ZN3cub18CUB_300001_SM_10006detail11EmptyKernelIvEEvv,(.L_x_2 - _ZN3cub18CUB_300001_SM_10006detail11EmptyKernelIvEEvv)
        .other          _ZN3cub18CUB_300001_SM_10006detail11EmptyKernelIvEEvv,@"STO_CUDA_ENTRY STV_DEFAULT"
_ZN3cub18CUB_300001_SM_10006detail11EmptyKernelIvEEvv:
.text._ZN3cub18CUB_300001_SM_10006detail11EmptyKernelIvEEvv:
[----:B------:R-:W-:Y:S01]  /*0000*/  LDC R1, c[0x0][0x37c] ;  /* 0x0000df00ff017b82 */ /* 0x000fe20000000800 */
[----:B------:R-:W-:Y:S05]  /*0010*/  EXIT ;  /* 0x000000000000794d */ /* 0x000fea0003800000 */
.L_x_0:
[----:B------:R-:W-:-:S00]  /*0020*/  BRA `(.L_x_0) ;  /* 0xfffffffc00fc7947 */ /* 0x000fc0000383ffff */
[----:B------:R-:W-:-:S00]  /*0030*/  NOP ;  /* 0x0000000000007918 */ /* 0x000fc00000000000 */
        /* <DEDUP_REMOVED lines=12> */
.L_x_2:


//--------------------- .text._Z27tops_f16_sm70tc_cuda_kernelv --------------------------
	.section	.text._Z27tops_f16_sm70tc_cuda_kernelv,"ax",@progbits
	.align	128
        .global         _Z27tops_f16_sm70tc_cuda_kernelv
        .type           _Z27tops_f16_sm70tc_cuda_kernelv,@function
        .size           _Z27tops_f16_sm70tc_cuda_kernelv,(.L_x_3 - _Z27tops_f16_sm70tc_cuda_kernelv)
        .other          _Z27tops_f16_sm70tc_cuda_kernelv,@"STO_CUDA_ENTRY STV_DEFAULT"
_Z27tops_f16_sm70tc_cuda_kernelv:
.text._Z27tops_f16_sm70tc_cuda_kernelv:
[----:B------:R-:W-:Y:S01]  /*0000*/  LDC R1, c[0x0][0x37c] ;  /* 0x0000df00ff017b82 */ /* 0x000fe20000000800 */
[----:B------:R-:W-:Y:S05]  /*0010*/  EXIT ;  /* 0x000000000000794d */ /* 0x000fea0003800000 */
.L_x_1:
        /* <DEDUP_REMOVED lines=14> */
.L_x_3:


//--------------------- .nv.shared.reserved.0     --------------------------
	.section	.nv.shared.reserved.0,"aw",@nobits
	.weak		__nv_reservedSMEM_offset_0_alias
	.size		__nv_reservedSMEM_offset_0_alias, 0, 64
	.other		__nv_reservedSMEM_offset_0_alias,@"STO_CUDA_RESERVED_SHARED STV_DEFAULT"
__nv_reservedSMEM_offset_0_alias:
	.zero		0
	.zero		64


//--------------------- .nv.global                --------------------------
	.section	.nv.global,"aw",@nobits
.nv.global:
	.type		_ZN34_INTERNAL_6abaab38_4_k_cu_cdc07fb46thrust24THRUST_300001_SM_1000_NS12placeholders2_5E,@object
	.size		_ZN34_INTERNAL_6abaab38_4_k_cu_cdc07fb46thrust24THRUST_300001_SM_1000_NS12placeholders2_5E,(_ZN34_INTERNAL_6abaab38_4_k_cu_cdc07fb44cuda3std3__45__cpo6cbeginE - _ZN34_INTERNAL_6abaab38_4_k_cu_cdc07fb46thrust24THRUST_300001_SM_1000_NS12placeholders2_5E)
_ZN34_INTERNAL_6abaab38_4_k_cu_cdc07fb46thrust24THRUST_300001_SM_1000_NS12placeholders2_5E:
	.zero		1
	.type		_ZN34_INTERNAL_6abaab38_4_k_cu_cdc07fb44cuda3std3__45__cpo6cbeginE,@object
	.size		_ZN34_INTERNAL_6abaab38_4_k_cu_cdc07fb44cuda3std3__45__cpo6cbeginE,(_ZN34_INTERNAL_6abaab38_4_k_cu_cdc07fb44cuda3std6ranges3__45__cpo6cbeginE - _ZN34_INTERNAL_6abaab38_4_k_cu_cdc07fb44cuda3std3__45__cpo6cbeginE)
_ZN34_INTERNAL_6abaab38_4_k_cu_cdc07fb44cuda3std3__45__cpo6cbeginE:
	.zero		1
	.type		_ZN34_INTERNAL_6abaab38_4_k_cu_cdc07fb44cuda3std6ranges3__45__cpo6cbeginE,@object
	.size		_ZN34_INTERNAL_6abaab38_4_k_cu_cdc07fb44cuda3std6ranges3__45__cpo6cbeginE,(_ZN34_INTERNAL_6abaab38_4_k_cu_cdc07fb44cuda3std3__48in_placeE - _ZN34_INTERNAL_6abaab38_4_k_cu_cdc07fb44cuda3std6ranges3__45__cpo6cbeginE)
_ZN34_INTERNAL_6abaab38_4_k_cu_cdc07fb44cuda3std6ranges3__45__cpo6cbeginE:
	.zero		1
	.type		_ZN34_INTERNAL_6abaab38_4_k_cu_cdc07fb44cuda3std3__48in_placeE,@object
	.size		_ZN34_INTERNAL_6abaab38_4_k_cu_cdc07fb44cuda3std3__48in_placeE,(_ZN34_INTERNAL_6abaab38_4_k_cu_cdc07fb44cuda3std6ranges3__45__cpo4sizeE - _ZN34_INTERNAL_6abaab38_4_k_cu_cdc07fb44cuda3std3__48in_placeE)
_ZN34_INTERNAL_6abaab38_4_k_cu_cdc07fb44cuda3std3__48in_placeE:
	.zero		1
	.type		_ZN34_INTERNAL_6abaab38_4_k_cu_cdc07fb44cuda3std6ranges3__45__cpo4sizeE,@object
	.size		_ZN34_INTERNAL_6abaab38_4_k_cu_cdc07fb44cuda3std6ranges3__45__cpo4sizeE,(_ZN34_INTERNAL_6abaab38_4_k_cu_cdc07fb46thrust24THRUST_300001_SM_1000_NS12placeholders2_9E - _ZN34_INTERNAL_6abaab38_4_k_cu_cdc07fb44cuda3std6ranges3__45__cpo4sizeE)
_ZN34_INTERNAL_6abaab38_4_k_cu_cdc07fb44cuda3std6ranges3__45__cpo4sizeE:
	.zero		1
	.type		_ZN34_INTERNAL_6abaab38_4_k_cu_cdc07fb46thrust24THRUST_300001_SM_1000_NS12placeholders2_9E,@object
	.size		_ZN34_INTERNAL_6abaab38_4_k_cu_cdc07fb46thrust24THRUST_300001_SM_1000_NS12placeholders2_9E,(_ZN34_INTERNAL_6abaab38_4_k_cu_cdc07fb44cuda3std3__45__cpo7crbeginE - _ZN34_INTERNAL_6abaab38_4_k_cu_cdc07fb46thrust24THRUST_300001_SM_1000_NS12placeholders2_9E)
_ZN34_INTERNAL_6abaab38_4_k_cu_cdc07fb46thrust24THRUST_300001_SM_1000_NS12placeholders2_9E:
	.zero		1
	.type		_ZN34_INTERNAL_6abaab38_4_k_cu_cdc07fb44cuda3std3__45__cpo7crbeginE,@object
	.size		_ZN34_INTERNAL_6abaab38_4_k_cu_cdc07fb44cuda3std3__45__cpo7crbeginE,(_ZN34_INTERNAL_6abaab38_4_k_cu_cdc07fb44cuda3std6ranges3__45__cpo4nextE - _ZN34_INTERNAL_6abaab38_4_k_cu_cdc07fb44cuda3std3__45__cpo7crbeginE)
_ZN34_INTERNAL_6abaab38_4_k_cu_cdc07fb44cuda3std3__45__cpo7crbeginE:
	.zero		1
	.type		_ZN34_INTERNAL_6abaab38_4_k_cu_cdc07fb44cuda3std6ranges3__45__cpo4nextE,@object
	.size		_ZN34_INTERNAL_6abaab38_4_k_cu_cdc07fb44cuda3std6ranges3__45__cpo4nextE,(_ZN34_INTERNAL_6abaab38_4_k_cu_cdc07fb44cuda3std6ranges3__45__cpo4swapE - _ZN34_INTERNAL_6abaab38_4_k_cu_cdc07fb44cuda3std6ranges3__45__cpo4nextE)
_ZN34_INTERNAL_6abaab38_4_k_cu_cdc07fb44cuda3std6ranges3__45__cpo4nextE:
	.zero		1
	.type		_ZN34_INTERNAL_6abaab38_4_k_cu_cdc07fb44cuda3std6ranges3__45__cpo4swapE,@object
	.size		_ZN34_INTERNAL_6abaab38_4_k_cu_cdc07fb44cuda3std6ranges3__45__cpo4swapE,(_ZN34_INTERNAL_6abaab38_4_k_cu_cdc07fb46thrust24THRUST_300001_SM_1000_NS12placeholders2_1E - _ZN34_INTERNAL_6abaab38_4_k_cu_cdc07fb44cuda3std6ranges3__45__cpo4swapE)
_ZN34_INTERNAL_6abaab38_4_k_cu_cdc07fb44cuda3std6ranges3__45__cpo4swapE:
	.zero		1
	.type		_ZN34_INTERNAL_6abaab38_4_k_cu_cdc07fb46thrust24THRUST_300001_SM_1000_NS12placeholders2_1E,@object
	.size		_ZN34_INTERNAL_6abaab38_4_k_cu_cdc07fb46thrust24THRUST_300001_SM_1000_NS12placeholders2_1E,(_ZN34_INTERNAL_6abaab38_4_k_cu_cdc07fb46thrust24THRUST_300001_SM_1000_NS12placeholders2_3E - _ZN34_INTERNAL_6abaab38_4_k_cu_cdc07fb46thrust24THRUST_300001_SM_1000_NS12placeholders2_1E)
_ZN34_INTERNAL_6abaab38_4_k_cu_cdc07fb46thrust24THRUST_300001_SM_1000_NS12placeholders2_1E:
	.zero		1
	.type		_ZN34_INTERNAL_6abaab38_4_k_cu_cdc07fb46thrust24THRUST_300001_SM_1000_NS12placeholders2_3E,@object
	.size		_ZN34_INTERNAL_6abaab38_4_k_cu_cdc07fb46thrust24THRUST_300001_SM_1000_NS12placeholders2_3E,(_ZN34_INTERNAL_6abaab38_4_k_cu_cdc07fb44cuda3std3__45__cpo5beginE - _ZN34_INTERNAL_6abaab38_4_k_cu_cdc07fb46thrust24THRUST_300001_SM_1000_NS12placeholders2_3E)
_ZN34_INTERNAL_6abaab38_4_k_cu_cdc07fb46thrust24THRUST_300001_SM_1000_NS12placeholders2_3E:
	.zero		1
	.type		_ZN34_INTERNAL_6abaab38_4_k_cu_cdc07fb44cuda3std3__45__cpo5beginE,@object
	.size		_ZN34_INTERNAL_6abaab38_4_k_cu_cdc07fb44cuda3std3__45__cpo5beginE,(_ZN34_INTERNAL_6abaab38_4_k_cu_cdc07fb44cuda3std6ranges3__45__cpo5beginE - _ZN34_INTERNAL_6abaab38_4_k_cu_cdc07fb44cuda3std3__45__cpo5beginE)
_ZN34_INTERNAL_6abaab38_4_k_cu_cdc07fb44cuda3std3__45__cpo5beginE:
	.zero		1
	.type		_ZN34_INTERNAL_6abaab38_4_k_cu_cdc07fb44cuda3std6ranges3__45__cpo5beginE,@object
	.size		_ZN34_INTERNAL_6abaab38_4_k_cu_cdc07fb44cuda3std6ranges3__45__cpo5beginE,(_ZN34_INTERNAL_6abaab38_4_k_cu_cdc07fb44cuda3std3__436_GLOBAL__N__6abaab38_4_k_cu_cdc07fb46ignoreE - _ZN34_INTERNAL_6abaab38_4_k_cu_cdc07fb44cuda3std6ranges3__45__cpo5beginE)
_ZN34_INTERNAL_6abaab38_4_k_cu_cdc07fb44cuda3std6ranges3__45__cpo5beginE:
	.zero		1
	.type		_ZN34_INTERNAL_6abaab38_4_k_cu_cdc07fb44cuda3std3__436_GLOBAL__N__6abaab38_4_k_cu_cdc07fb46ignoreE,@object
	.size		_ZN34_INTERNAL_6abaab38_4_k_cu_cdc07fb44cuda3std3__436_GLOBAL__N__6abaab38_4_k_cu_cdc07fb46ignoreE,(_ZN34_INTERNAL_6abaab38_4_k_cu_cdc07fb44cuda3std6ranges3__45__cpo4dataE - _ZN34_INTERNAL_6abaab38_4_k_cu_cdc07fb44cuda3std3__436_GLOBAL__N__6abaab38_4_k_cu_cdc07fb46ignoreE)
_ZN34_INTERNAL_6abaab38_4_k_cu_cdc07fb44cuda3std3__436_GLOBAL__N__6abaab38_4_k_cu_cdc07fb46ignoreE:
	.zero		1
	.type		_ZN34_INTERNAL_6abaab38_4_k_cu_cdc07fb44cuda3std6ranges3__45__cpo4dataE,@object
	.size		_ZN34_INTERNAL_6abaab38_4_k_cu_cdc07fb44cuda3std6ranges3__45__cpo4dataE,(_ZN34_INTERNAL_6abaab38_4_k_cu_cdc07fb46thrust24THRUST_300001_SM_1000_NS12placeholders2_7E - _ZN34_INTERNAL_6abaab38_4_k_cu_cdc07fb44cuda3std6ranges3__45__cpo4dataE)
_ZN34_INTERNAL_6abaab38_4_k_cu_cdc07fb44cuda3std6ranges3__45__cpo4dataE:
	.zero		1
	.type		_ZN34_INTERNAL_6abaab38_4_k_cu_cdc07fb46thrust24THRUST_300001_SM_1000_NS12placeholders2_7E,@object
	.size		_ZN34_INTERNAL_6abaab38_4_k_cu_cdc07fb46thrust24THRUST_300001_SM_1000_NS12placeholders2_7E,(_ZN34_INTERNAL_6abaab38_4_k_cu_cdc07fb44cuda3std3__45__cpo6rbeginE - _ZN34_INTERNAL_6abaab38_4_k_cu_cdc07fb46thrust24THRUST_300001_SM_1000_NS12placeholders2_7E)
_ZN34_INTERNAL_6abaab38_4_k_cu_cdc07fb46thrust24THRUST_300001_SM_1000_NS12placeholders2_7E:
	.zero		1
	.type		_ZN34_INTERNAL_6abaab38_4_k_cu_cdc07fb44cuda3std3__45__cpo6rbeginE,@object
	.size		_ZN34_INTERNAL_6abaab38_4_k_cu_cdc07fb44cuda3std3__45__cpo6rbeginE,(_ZN34_INTERNAL_6abaab38_4_k_cu_cdc07fb44cuda3std6ranges3__45__cpo7advanceE - _ZN34_INTERNAL_6abaab38_4_k_cu_cdc07fb44cuda3std3__45__cpo6rbeginE)
_ZN34_INTERNAL_6abaab38_4_k_cu_cdc07fb44cuda3std3__45__cpo6rbeginE:
	.zero		1
	.type		_ZN34_INTERNAL_6abaab38_4_k_cu_cdc07fb44cuda3std6ranges3__45__cpo7advanceE,@object
	.size		_ZN34_INTERNAL_6abaab38_4_k_cu_cdc07fb44cuda3std6ranges3__45__cpo7advanceE,(_ZN34_INTERNAL_6abaab38_4_k_cu_cdc07fb44cuda3std3__47nulloptE - _ZN34_INTERNAL_6abaab38_4_k_cu_cdc07fb44cuda3std6ranges3__45__cpo7advanceE)
_ZN34_INTERNAL_6abaab38_4_k_cu_cdc07fb44cuda3std6ranges3__45__cpo7advanceE:
	.zero		1
	.type		_ZN34_INTERNAL_6abaab38_4_k_cu_cdc07fb44cuda3std3__47nulloptE,@object
	.size		_ZN34_INTERNAL_6abaab38_4_k_cu_cdc07fb44cuda3std3__47nulloptE,(_ZN34_INTERNAL_6abaab38_4_k_cu_cdc07fb44cuda3std6ranges3__45__cpo8distanceE - _ZN34_INTERNAL_6abaab38_4_k_cu_cdc07fb44cuda3std3__47nulloptE)
_ZN34_INTERNAL_6abaab38_4_k_cu_cdc07fb44cuda3std3__47nulloptE:
	.zero		1
	.type		_ZN34_INTERNAL_6abaab38_4_k_cu_cdc07fb44cuda3std6ranges3__45__cpo8distanceE,@object
	.size		_ZN34_INTERNAL_6abaab38_4_k_cu_cdc07fb44cuda3std6ranges3__45__cpo8distanceE,(_ZN34_INTERNAL_6abaab38_4_k_cu_cdc07fb46thrust24THRUST_300001_SM_1000_NS12placeholders2_6E - _ZN34_INTERNAL_6abaab38_4_k_cu_cdc07fb44cuda3std6ranges3__45__cpo8distanceE)
_ZN34_INTERNAL_6abaab38_4_k_cu_cdc07fb44cuda3std6ranges3__45__cpo8distanceE:
	.zero		1
	.type		_ZN34_INTERNAL_6abaab38_4_k_cu_cdc07fb46thrust24THRUST_300001_SM_1000_NS12placeholders2_6E,@object
	.size		_ZN34_INTERNAL_6abaab38_4_k_cu_cdc07fb46thrust24THRUST_300001_SM_1000_NS12placeholders2_6E,(_ZN34_INTERNAL_6abaab38_4_k_cu_cdc07fb44cuda3std3__45__cpo4cendE - _ZN34_INTERNAL_6abaab38_4_k_cu_cdc07fb46thrust24THRUST_300001_SM_1000_NS12placeholders2_6E)
_ZN34_INTERNAL_6abaab38_4_k_cu_cdc07fb46thrust24THRUST_300001_SM_1000_NS12placeholders2_6E:
	.zero		1
	.type		_ZN34_INTERNAL_6abaab38_4_k_cu_cdc07fb44cuda3std3__45__cpo4cendE,@object
	.size		_ZN34_INTERNAL_6abaab38_4_k_cu_cdc07fb44cuda3std3__45__cpo4cendE,(_ZN34_INTERNAL_6abaab38_4_k_cu_cdc07fb44cuda3std6ranges3__45__cpo4cendE - _ZN34_INTERNAL_6abaab38_4_k_cu_cdc07fb44cuda3std3__45__cpo4cendE)
_ZN34_INTERNAL_6abaab38_4_k_cu_cdc07fb44cuda3std3__45__cpo4cendE:
	.zero		1
	.type		_ZN34_INTERNAL_6abaab38_4_k_cu_cdc07fb44cuda3std6ranges3__45__cpo4cendE,@object
	.size		_ZN34_INTERNAL_6abaab38_4_k_cu_cdc07fb44cuda3std6ranges3__45__cpo4cendE,(_ZN34_INTERNAL_6abaab38_4_k_cu_cdc07fb44cuda3std3__420unreachable_sentinelE - _ZN34_INTERNAL_6abaab38_4_k_cu_cdc07fb44cuda3std6ranges3__45__cpo4cendE)
_ZN34_INTERNAL_6abaab38_4_k_cu_cdc07fb44cuda3std6ranges3__45__cpo4cendE:
	.zero		1
	.type		_ZN34_INTERNAL_6abaab38_4_k_cu_cdc07fb44cuda3std3__420unreachable_sentinelE,@object
	.size		_ZN34_INTERNAL_6abaab38_4_k_cu_cdc07fb44cuda3std3__420unreachable_sentinelE,(_ZN34_INTERNAL_6abaab38_4_k_cu_cdc07fb44cuda3std6ranges3__45__cpo5ssizeE - _ZN34_INTERNAL_6abaab38_4_k_cu_cdc07fb44cuda3std3__420unreachable_sentinelE)
_ZN34_INTERNAL_6abaab38_4_k_cu_cdc07fb44cuda3std3__420unreachable_sentinelE:
	.zero		1
	.type		_ZN34_INTERNAL_6abaab38_4_k_cu_cdc07fb44cuda3std6ranges3__45__cpo5ssizeE,@object
	.size		_ZN34_INTERNAL_6abaab38_4_k_cu_cdc07fb44cuda3std6ranges3__45__cpo5ssizeE,(_ZN34_INTERNAL_6abaab38_4_k_cu_cdc07fb46thrust24THRUST_300001_SM_1000_NS12placeholders3_10E - _ZN34_INTERNAL_6abaab38_4_k_cu_cdc07fb44cuda3std6ranges3__45__cpo5ssizeE)
_ZN34_INTERNAL_6abaab38_4_k_cu_cdc07fb44cuda3std6ranges3__45__cpo5ssizeE:
	.zero		1
	.type		_ZN34_INTERNAL_6abaab38_4_k_cu_cdc07fb46thrust24THRUST_300001_SM_1000_NS12placeholders3_10E,@object
	.size		_ZN34_INTERNAL_6abaab38_4_k_cu_cdc07fb46thrust24THRUST_300001_SM_1000_NS12placeholders3_10E,(_ZN34_INTERNAL_6abaab38_4_k_cu_cdc07fb44cuda3std3__45__cpo5crendE - _ZN34_INTERNAL_6abaab38_4_k_cu_cdc07fb46thrust24THRUST_300001_SM_1000_NS12placeholders3_10E)
_ZN34_INTERNAL_6abaab38_4_k_cu_cdc07fb46thrust24THRUST_300001_SM_1000_NS12placeholders3_10E:
	.zero		1
	.type		_ZN34_INTERNAL_6abaab38_4_k_cu_cdc07fb44cuda3std3__45__cpo5crendE,@object
	.size		_ZN34_INTERNAL_6abaab38_4_k_cu_cdc07fb44cuda3std3__45__cpo5crendE,(_ZN34_INTERNAL_6abaab38_4_k_cu_cdc07fb44cuda3std6ranges3__45__cpo4prevE - _ZN34_INTERNAL_6abaab38_4_k_cu_cdc07fb44cuda3std3__45__cpo5crendE)
_ZN34_INTERNAL_6abaab38_4_k_cu_cdc07fb44cuda3std3__45__cpo5crendE:
	.zero		1
	.type		_ZN34_INTERNAL_6abaab38_4_k_cu_cdc07fb44cuda3std6ranges3__45__cpo4prevE,@object
	.size		_ZN34_INTERNAL_6abaab38_4_k_cu_cdc07fb44cuda3std6ranges3__45__cpo4prevE,(_ZN34_INTERNAL_6abaab38_4_k_cu_cdc07fb44cuda3std6ranges3__45__cpo9iter_moveE - _ZN34_INTERNAL_6abaab38_4_k_cu_cdc07fb44cuda3std6ranges3__45__cpo4prevE)
_ZN34_INTERNAL_6abaab38_4_k_cu_cdc07fb44cuda3std6ranges3__45__cpo4prevE:
	.zero		1
	.type		_ZN34_INTERNAL_6abaab38_4_k_cu_cdc07fb44cuda3std6ranges3__45__cpo9iter_moveE,@object
	.size		_ZN34_INTERNAL_6abaab38_4_k_cu_cdc07fb44cuda3std6ranges3__45__cpo9iter_moveE,(_ZN34_INTERNAL_6abaab38_4_k_cu_cdc07fb46thrust24THRUST_300001_SM_1000_NS12placeholders2_2E - _ZN34_INTERNAL_6abaab38_4_k_cu_cdc07fb44cuda3std6ranges3__45__cpo9iter_moveE)
_ZN34_INTERNAL_6abaab38_4_k_cu_cdc07fb44cuda3std6ranges3__45__cpo9iter_moveE:
	.zero		1
	.type		_ZN34_INTERNAL_6abaab38_4_k_cu_cdc07fb46thrust24THRUST_300001_SM_1000_NS12placeholders2_2E,@object
	.size		_ZN34_INTERNAL_6abaab38_4_k_cu_cdc07fb46thrust24THRUST_300001_SM_1000_NS12placeholders2_2E,(_ZN34_INTERNAL_6abaab38_4_k_cu_cdc07fb46thrust24THRUST_300001_SM_1000_NS12placeholders2_4E - _ZN34_INTERNAL_6abaab38_4_k_cu_cdc07fb46thrust24THRUST_300001_SM_1000_NS12placeholders2_2E)
_ZN34_INTERNAL_6abaab38_4_k_cu_cdc07fb46thrust24THRUST_300001_SM_1000_NS12placeholders2_2E:
	.zero		1
	.type		_ZN34_INTERNAL_6abaab38_4_k_cu_cdc07fb46thrust24THRUST_300001_SM_1000_NS12placeholders2_4E,@object
	.size		_ZN34_INTERNAL_6abaab38_4_k_cu_cdc07fb46thrust24THRUST_300001_SM_1000_NS12placeholders2_4E,(_ZN34_INTERNAL_6abaab38_4_k_cu_cdc07fb44cuda3std3__45__cpo3endE - _ZN34_INTERNAL_6abaab38_4_k_cu_cdc07fb46thrust24THRUST_300001_SM_1000_NS12placeholders2_4E)
_ZN34_INTERNAL_6abaab38_4_k_cu_cdc07fb46thrust24THRUST_300001_SM_1000_NS12placeholders2_4E:
	.zero		1
	.type		_ZN34_INTERNAL_6abaab38_4_k_cu_cdc07fb44cuda3std3__45__cpo3endE,@object
	.size		_ZN34_INTERNAL_6abaab38_4_k_cu_cdc07fb44cuda3std3__45__cpo3endE,(_ZN34_INTERNAL_6abaab38_4_k_cu_cdc07fb44cuda3std6ranges3__45__cpo3endE - _ZN34_INTERNAL_6abaab38_4_k_cu_cdc07fb44cuda3std3__45__cpo3endE)
_ZN34_INTERNAL_6abaab38_4_k_cu_cdc07fb44cuda3std3__45__cpo3endE:
	.zero		1
	.type		_ZN34_INTERNAL_6abaab38_4_k_cu_cdc07fb44cuda3std6ranges3__45__cpo3endE,@object
	.size		_ZN34_INTERNAL_6abaab38_4_k_cu_cdc07fb44cuda3std6ranges3__45__cpo3endE,(_ZN34_INTERNAL_6abaab38_4_k_cu_cdc07fb44cuda3std3__419piecewise_constructE - _ZN34_INTERNAL_6abaab38_4_k_cu_cdc07fb44cuda3std6ranges3__45__cpo3endE)
_ZN34_INTERNAL_6abaab38_4_k_cu_cdc07fb44cuda3std6ranges3__45__cpo3endE:
	.zero		1
	.type		_ZN34_INTERNAL_6abaab38_4_k_cu_cdc07fb44cuda3std3__419piecewise_constructE,@object
	.size		_ZN34_INTERNAL_6abaab38_4_k_cu_cdc07fb44cuda3std3__419piecewise_constructE,(_ZN34_INTERNAL_6abaab38_4_k_cu_cdc07fb44cuda3std6ranges3__45__cpo5cdataE - _ZN34_INTERNAL_6abaab38_4_k_cu_cdc07fb44cuda3std3__419piecewise_constructE)
_ZN34_INTERNAL_6abaab38_4_k_cu_cdc07fb44cuda3std3__419piecewise_constructE:
	.zero		1
	.type		_ZN34_INTERNAL_6abaab38_4_k_cu_cdc07fb44cuda3std6ranges3__45__cpo5cdataE,@object
	.size		_ZN34_INTERNAL_6abaab38_4_k_cu_cdc07fb44cuda3std6ranges3__45__cpo5cdataE,(_ZN34_INTERNAL_6abaab38_4_k_cu_cdc07fb46thrust24THRUST_300001_SM_1000_NS12placeholders2_8E - _ZN34_INTERNAL_6abaab38_4_k_cu_cdc07fb44cuda3std6ranges3__45__cpo5cdataE)
_ZN34_INTERNAL_6abaab38_4_k_cu_cdc07fb44cuda3std6ranges3__45__cpo5cdataE:
	.zero		1
	.type		_ZN34_INTERNAL_6abaab38_4_k_cu_cdc07fb46thrust24THRUST_300001_SM_1000_NS12placeholders2_8E,@object
	.size		_ZN34_INTERNAL_6abaab38_4_k_cu_cdc07fb46thrust24THRUST_300001_SM_1000_NS12placeholders2_8E,(_ZN34_INTERNAL_6abaab38_4_k_cu_cdc07fb44cuda3std3__45__cpo4rendE - _ZN34_INTERNAL_6abaab38_4_k_cu_cdc07fb46thrust24THRUST_300001_SM_1000_NS12placeholders2_8E)
_ZN34_INTERNAL_6abaab38_4_k_cu_cdc07fb46thrust24THRUST_300001_SM_1000_NS12placeholders2_8E:
	.zero		1
	.type		_ZN34_INTERNAL_6abaab38_4_k_cu_cdc07fb44cuda3std3__45__cpo4rendE,@object
	.size		_ZN34_INTERNAL_6abaab38_4_k_cu_cdc07fb44cuda3std3__45__cpo4rendE,(_ZN34_INTERNAL_6abaab38_4_k_cu_cdc07fb44cuda3std6ranges3__45__cpo9iter_swapE - _ZN34_INTERNAL_6abaab38_4_k_cu_cdc07fb44cuda3std3__45__cpo4rendE)
_ZN34_INTERNAL_6abaab38_4_k_cu_cdc07fb44cuda3std3__45__cpo4rendE:
	.zero		1
	.type		_ZN34_INTERNAL_6abaab38_4_k_cu_cdc07fb44cuda3std6ranges3__45__cpo9iter_swapE,@object
	.size		_ZN34_INTERNAL_6abaab38_4_k_cu_cdc07fb44cuda3std6ranges3__45__cpo9iter_swapE,(_ZN34_INTERNAL_6abaab38_4_k_cu_cdc07fb44cuda3std3__48unexpectE - _ZN34_INTERNAL_6abaab38_4_k_cu_cdc07fb44cuda3std6ranges3__45__cpo9iter_swapE)
_ZN34_INTERNAL_6abaab38_4_k_cu_cdc07fb44cuda3std6ranges3__45__cpo9iter_swapE:
	.zero		1
	.type		_ZN34_INTERNAL_6abaab38_4_k_cu_cdc07fb44cuda3std3__48unexpectE,@object
	.size		_ZN34_INTERNAL_6abaab38_4_k_cu_cdc07fb44cuda3std3__48unexpectE,(_ZN34_INTERNAL_6abaab38_4_k_cu_cdc07fb46thrust24THRUST_300001_SM_1000_NS6system6detail10sequential3seqE - _ZN34_INTERNAL_6abaab38_4_k_cu_cdc07fb44cuda3std3__48unexpectE)
_ZN34_INTERNAL_6abaab38_4_k_cu_cdc07fb44cuda3std3__48unexpectE:
	.zero		1
	.type		_ZN34_INTERNAL_6abaab38_4_k_cu_cdc07fb46thrust24THRUST_300001_SM_1000_NS6system6detail10sequential3seqE,@object
	.size		_ZN34_INTERNAL_6abaab38_4_k_cu_cdc07fb46thrust24THRUST_300001_SM_1000_NS6system6detail10sequential3seqE,(.L_29 - _ZN34_INTERNAL_6abaab38_4_k_cu_cdc07fb46thrust24THRUST_300001_SM_1000_NS6system6detail10sequential3seqE)
_ZN34_INTERNAL_6abaab38_4_k_cu_cdc07fb46thrust24THRUST_300001_SM_1000_NS6system6detail10sequential3seqE:
	.zero		1
.L_29:


//--------------------- .nv.constant0._ZN3cub18CUB_300001_SM_10006detail11EmptyKernelIvEEvv --------------------------
	.section	.nv.constant0._ZN3cub18CUB_300001_SM_10006detail11EmptyKernelIvEEvv,"a",@progbits
	.sectionflags	@""
	.align	4
.nv.constant0._ZN3cub18CUB_300001_SM_10006detail11EmptyKernelIvEEvv:
	.zero		896


//--------------------- .nv.constant0._Z27tops_f16_sm70tc_cuda_kernelv --------------------------
	.section	.nv.constant0._Z27tops_f16_sm70tc_cuda_kernelv,"a",@progbits
	.sectionflags	@""
	.align	4
.nv.constant0._Z27tops_f16_sm70tc_cuda_kernelv:
	.zero		896


//--------------------- SYMBOLS --------------------------

	.type		.nv.reservedSmem.offset0,@object
	.size		.nv.reservedSmem.offset0,0x4
